	.headerflags	@"EF_CUDA_TEXMODE_UNIFIED EF_CUDA_64BIT_ADDRESS EF_CUDA_ACCELERATORS EF_CUDA_SM90 EF_CUDA_VIRTUAL_SM(EF_CUDA_SM90)"
	.elftype	@"ET_EXEC"


//--------------------- .nv.info                  --------------------------
	.section	.nv.info,"",@"SHT_CUDA_INFO"
	.align	4


	//----- nvinfo : EIATTR_REGCOUNT
	.align		4
        /*0000*/ 	.byte	0x04, 0x2f
        /*0002*/ 	.short	(.L_13 - .L_12)
	.align		4
.L_12:
        /*0004*/ 	.word	index@(triton_poi_fused_add_embedding_1)
        /*0008*/ 	.word	0x00000024


	//----- nvinfo : EIATTR_MIN_STACK_SIZE
	.align		4
.L_13:
        /*000c*/ 	.byte	0x04, 0x12
        /*000e*/ 	.short	(.L_15 - .L_14)
	.align		4
.L_14:
        /*0010*/ 	.word	index@(triton_poi_fused_add_embedding_1)
        /*0014*/ 	.word	0x00000000


	//----- nvinfo : EIATTR_FRAME_SIZE
	.align		4
.L_15:
        /*0018*/ 	.byte	0x04, 0x11
        /*001a*/ 	.short	(.L_17 - .L_16)
	.align		4
.L_16:
        /*001c*/ 	.word	index@(triton_poi_fused_add_embedding_1)
        /*0020*/ 	.word	0x00000000


	//----- nvinfo : EIATTR_MIN_STACK_SIZE
	.align		4
.L_17:
        /*0024*/ 	.byte	0x04, 0x12
        /*0026*/ 	.short	(.L_19 - .L_18)
	.align		4
.L_18:
        /*0028*/ 	.word	index@(triton_poi_fused_add_embedding_1)
        /*002c*/ 	.word	0x00000000
.L_19:


//--------------------- .nv.info.triton_poi_fused_add_embedding_1 --------------------------
	.section	.nv.info.triton_poi_fused_add_embedding_1,"",@"SHT_CUDA_INFO"
	.sectionflags	@""
	.align	4


	//----- nvinfo : EIATTR_CUDA_API_VERSION
	.align		4
        /*0000*/ 	.byte	0x04, 0x37
        /*0002*/ 	.short	(.L_21 - .L_20)
.L_20:
        /*0004*/ 	.word	0x0000007c


	//----- nvinfo : EIATTR_KPARAM_INFO
	.align		4
.L_21:
        /*0008*/ 	.byte	0x04, 0x17
        /*000a*/ 	.short	(.L_23 - .L_22)
.L_22:
        /*000c*/ 	.word	0x00000000
        /*0010*/ 	.short	0x0006
        /*0012*/ 	.short	0x0030
        /*0014*/ 	.byte	0x00, 0xf0, 0x11, 0x00


	//----- nvinfo : EIATTR_KPARAM_INFO
	.align		4
.L_23:
        /*0018*/ 	.byte	0x04, 0x17
        /*001a*/ 	.short	(.L_25 - .L_24)
.L_24:
        /*001c*/ 	.word	0x00000000
        /*0020*/ 	.short	0x0005
        /*0022*/ 	.short	0x0028
        /*0024*/ 	.byte	0x00, 0xf4, 0x21, 0x00


	//----- nvinfo : EIATTR_KPARAM_INFO
	.align		4
.L_25:
        /*0028*/ 	.byte	0x04, 0x17
        /*002a*/ 	.short	(.L_27 - .L_26)
.L_26:
        /*002c*/ 	.word	0x00000000
        /*0030*/ 	.short	0x0004
        /*0032*/ 	.short	0x0020
        /*0034*/ 	.byte	0x00, 0xf4, 0x21, 0x00


	//----- nvinfo : EIATTR_KPARAM_INFO
	.align		4
.L_27:
        /*0038*/ 	.byte	0x04, 0x17
        /*003a*/ 	.short	(.L_29 - .L_28)
.L_28:
        /*003c*/ 	.word	0x00000000
        /*0040*/ 	.short	0x0003
        /*0042*/ 	.short	0x0018
        /*0044*/ 	.byte	0x00, 0xf4, 0x21, 0x00


	//----- nvinfo : EIATTR_KPARAM_INFO
	.align		4
.L_29:
        /*0048*/ 	.byte	0x04, 0x17
        /*004a*/ 	.short	(.L_31 - .L_30)
.L_30:
        /*004c*/ 	.word	0x00000000
        /*0050*/ 	.short	0x0002
        /*0052*/ 	.short	0x0010
        /*0054*/ 	.byte	0x00, 0xf4, 0x21, 0x00


	//----- nvinfo : EIATTR_KPARAM_INFO
	.align		4
.L_31:
        /*0058*/ 	.byte	0x04, 0x17
        /*005a*/ 	.short	(.L_33 - .L_32)
.L_32:
        /*005c*/ 	.word	0x00000000
        /*0060*/ 	.short	0x0001
        /*0062*/ 	.short	0x0008
        /*0064*/ 	.byte	0x00, 0xf4, 0x21, 0x00


	//----- nvinfo : EIATTR_KPARAM_INFO
	.align		4
.L_33:
        /*0068*/ 	.byte	0x04, 0x17
        /*006a*/ 	.short	(.L_35 - .L_34)
.L_34:
        /*006c*/ 	.word	0x00000000
        /*0070*/ 	.short	0x0000
        /*0072*/ 	.short	0x0000
        /*0074*/ 	.byte	0x00, 0xf4, 0x21, 0x00


	//----- nvinfo : EIATTR_SPARSE_MMA_MASK
	.align		4
.L_35:
        /*0078*/ 	.byte	0x03, 0x50
        /*007a*/ 	.short	0x0000


	//----- nvinfo : EIATTR_MAXREG_COUNT
	.align		4
        /*007c*/ 	.byte	0x03, 0x1b
        /*007e*/ 	.short	0x00ff


	//----- nvinfo : EIATTR_EXTERNS
	.align		4
        /*0080*/ 	.byte	0x04, 0x0f
        /*0082*/ 	.short	(.L_37 - .L_36)


	//   ....[0]....
	.align		4
.L_36:
        /*0084*/ 	.word	index@(__assertfail)


	//----- nvinfo : EIATTR_SYSCALL_OFFSETS
	.align		4
.L_37:
        /*0088*/ 	.byte	0x04, 0x46
        /*008a*/ 	.short	(.L_39 - .L_38)


	//   ....[0]....
.L_38:
        /*008c*/ 	.word	0x000005a0


	//   ....[1]....
        /*0090*/ 	.word	0x000008e0


	//   ....[2]....
        /*0094*/ 	.word	0x00000bf0


	//   ....[3]....
        /*0098*/ 	.word	0x00000f10


	//----- nvinfo : EIATTR_EXIT_INSTR_OFFSETS
	.align		4
.L_39:
        /*009c*/ 	.byte	0x04, 0x1c
        /*009e*/ 	.short	(.L_41 - .L_40)


	//   ....[0]....
.L_40:
        /*00a0*/ 	.word	0x000010b0


	//   ....[1]....
        /*00a4*/ 	.word	0x000010d0


	//----- nvinfo : EIATTR_REQNTID
	.align		4
.L_41:
        /*00a8*/ 	.byte	0x04, 0x10
        /*00aa*/ 	.short	(.L_43 - .L_42)
.L_42:
        /*00ac*/ 	.word	0x00000020
        /*00b0*/ 	.word	0x00000001
        /*00b4*/ 	.word	0x00000001


	//----- nvinfo : EIATTR_CRS_STACK_SIZE
	.align		4
.L_43:
        /*00b8*/ 	.byte	0x04, 0x1e
        /*00ba*/ 	.short	(.L_45 - .L_44)
.L_44:
        /*00bc*/ 	.word	0x00000000


	//----- nvinfo : EIATTR_CBANK_PARAM_SIZE
	.align		4
.L_45:
        /*00c0*/ 	.byte	0x03, 0x19
        /*00c2*/ 	.short	0x0034


	//----- nvinfo : EIATTR_PARAM_CBANK
	.align		4
        /*00c4*/ 	.byte	0x04, 0x0a
        /*00c6*/ 	.short	(.L_47 - .L_46)
	.align		4
.L_46:
        /*00c8*/ 	.word	index@(.nv.constant0.triton_poi_fused_add_embedding_1)
        /*00cc*/ 	.short	0x0210
        /*00ce*/ 	.short	0x0034


	//----- nvinfo : EIATTR_SW_WAR
	.align		4
.L_47:
        /*00d0*/ 	.byte	0x04, 0x36
        /*00d2*/ 	.short	(.L_49 - .L_48)
.L_48:
        /*00d4*/ 	.word	0x00000008
.L_49:


//--------------------- .nv.callgraph             --------------------------
	.section	.nv.callgraph,"",@"SHT_CUDA_CALLGRAPH"
	.align	4
	.sectionentsize	8
	.align		4
        /*0000*/ 	.word	0x00000000
	.align		4
        /*0004*/ 	.word	0xffffffff
	.align		4
        /*0008*/ 	.word	index@(triton_poi_fused_add_embedding_1)
	.align		4
        /*000c*/ 	.word	index@(__assertfail)
	.align		4
        /*0010*/ 	.word	0x00000000
	.align		4
        /*0014*/ 	.word	0xfffffffe
	.align		4
        /*0018*/ 	.word	0x00000000
	.align		4
        /*001c*/ 	.word	0xfffffffd
	.align		4
        /*0020*/ 	.word	0x00000000
	.align		4
        /*0024*/ 	.word	0xfffffffc


//--------------------- .nv.constant4             --------------------------
	.section	.nv.constant4,"a",@progbits
	.align	8
	.align		8
.nv.constant4:
        /*0000*/ 	.dword	__assertfail
	.align		8
        /*0008*/ 	.dword	assertFunc_3
	.align		8
        /*0010*/ 	.dword	assertFile_3
	.align		8
        /*0018*/ 	.dword	assertMessage_3
	.align		8
        /*0020*/ 	.dword	assertFunc_2
	.align		8
        /*0028*/ 	.dword	assertFile_2
	.align		8
        /*0030*/ 	.dword	assertMessage_2
	.align		8
        /*0038*/ 	.dword	assertFunc_1
	.align		8
        /*0040*/ 	.dword	assertFile_1
	.align		8
        /*0048*/ 	.dword	assertMessage_1
	.align		8
        /*0050*/ 	.dword	assertFunc_0
	.align		8
        /*0058*/ 	.dword	assertFile_0
	.align		8
        /*0060*/ 	.dword	assertMessage_0


//--------------------- .text.triton_poi_fused_add_embedding_1 --------------------------
	.section	.text.triton_poi_fused_add_embedding_1,"ax",@progbits
	.sectionflags	@"SHF_BARRIERS=1"
	.align	128
        .global         triton_poi_fused_add_embedding_1
        .type           triton_poi_fused_add_embedding_1,@function
        .size           triton_poi_fused_add_embedding_1,(.L_x_5 - triton_poi_fused_add_embedding_1)
        .other          triton_poi_fused_add_embedding_1,@"STO_CUDA_ENTRY STV_DEFAULT"
triton_poi_fused_add_embedding_1:
.text.triton_poi_fused_add_embedding_1:
[----:B------:R-:W0:Y:S01]  /*0000*/  LDC R1, c[0x0][0x28] ;  /* 0x00000a00ff017b82 */ /* 0x000e220000000800 */
[----:B------:R-:W1:Y:S01]  /*0010*/  S2R R3, SR_TID.X ;  /* 0x0000000000037919 */ /* 0x000e620000002100 */
[----:B------:R-:W-:Y:S01]  /*0020*/  IMAD.MOV.U32 R8, RZ, RZ, RZ ;  /* 0x000000ffff087224 */ /* 0x000fe200078e00ff */
[----:B------:R-:W-:-:S05]  /*0030*/  ULDC.64 UR4, c[0x0][0x208] ;  /* 0x0000820000047ab9 */ /* 0x000fca0000000a00 */
[----:B------:R-:W2:Y:S01]  /*0040*/  LDC.64 R20, c[0x0][0x210] ;  /* 0x00008400ff147b82 */ /* 0x000ea20000000a00 */
[----:B------:R-:W3:Y:S01]  /*0050*/  S2R R2, SR_CTAID.X ;  /* 0x0000000000027919 */ /* 0x000ee20000002500 */
[----:B-1----:R-:W-:Y:S02]  /*0060*/  IMAD.SHL.U32 R3, R3, 0x2, RZ ;  /* 0x0000000203037824 */ /* 0x002fe400078e00ff */
[----:B---3--:R-:W-:Y:S01]  /*0070*/  IMAD.SHL.U32 R0, R2, 0x40, RZ ;  /* 0x0000004002007824 */ /* 0x008fe200078e00ff */
[----:B------:R-:W-:-:S04]  /*0080*/  SHF.R.S32.HI R5, RZ, 0x19, R2 ;  /* 0x00000019ff057819 */ /* 0x000fc80000011402 */
[----:B------:R-:W-:Y:S02]  /*0090*/  LOP3.LUT R9, R0, 0x3e, R3, 0xf8, !PT ;  /* 0x0000003e00097812 */ /* 0x000fe400078ef803 */
[----:B------:R-:W-:Y:S02]  /*00a0*/  LOP3.LUT R0, R0, 0x2, R3, 0xf8, !PT ;  /* 0x0000000200007812 */ /* 0x000fe400078ef803 */
[----:B------:R-:W-:Y:S01]  /*00b0*/  SGXT R5, R5, 0x1 ;  /* 0x000000010505781a */ /* 0x000fe20000000200 */
[----:B------:R-:W1:Y:S01]  /*00c0*/  LDC.64 R2, c[0x0][0x218] ;  /* 0x00008600ff027b82 */ /* 0x000e620000000a00 */
[----:B------:R-:W-:Y:S02]  /*00d0*/  LOP3.LUT R0, R0, 0x1, RZ, 0xfc, !PT ;  /* 0x0000000100007812 */ /* 0x000fe400078efcff */
[----:B------:R-:W-:Y:S02]  /*00e0*/  SHF.R.S32.HI R4, RZ, 0x1f, R9 ;  /* 0x0000001fff047819 */ /* 0x000fe40000011409 */
[----:B------:R-:W-:-:S02]  /*00f0*/  LEA.HI R6, R5, R9, RZ, 0x4 ;  /* 0x0000000905067211 */ /* 0x000fc400078f20ff */
[----:B------:R-:W-:Y:S02]  /*0100*/  LEA.HI R5, R5, R0, RZ, 0x2 ;  /* 0x0000000005057211 */ /* 0x000fe400078f10ff */
[----:B------:R-:W-:Y:S02]  /*0110*/  LEA.HI R23, R4, R9, RZ, 0x2 ;  /* 0x0000000904177211 */ /* 0x000fe400078f10ff */
[----:B------:R-:W-:Y:S02]  /*0120*/  LOP3.LUT R5, R5, 0x3fffffc4, RZ, 0xc0, !PT ;  /* 0x3fffffc405057812 */ /* 0x000fe400078ec0ff */
[----:B------:R-:W-:Y:S02]  /*0130*/  LOP3.LUT R4, R23, 0x3ffffffc, RZ, 0xc0, !PT ;  /* 0x3ffffffc17047812 */ /* 0x000fe400078ec0ff */
[----:B------:R-:W-:Y:S01]  /*0140*/  LOP3.LUT R6, R6, 0xfffffff0, RZ, 0xc0, !PT ;  /* 0xfffffff006067812 */ /* 0x000fe200078ec0ff */
[----:B------:R-:W-:Y:S01]  /*0150*/  IMAD.IADD R5, R0, 0x1, -R5 ;  /* 0x0000000100057824 */ /* 0x000fe200078e0a05 */
[C---:B------:R-:W-:Y:S01]  /*0160*/  ISETP.GE.AND P1, PT, R9.reuse, 0x40, PT ;  /* 0x000000400900780c */ /* 0x040fe20003f26270 */
[----:B------:R-:W-:-:S02]  /*0170*/  IMAD.IADD R4, R9, 0x1, -R4 ;  /* 0x0000000109047824 */ /* 0x000fc400078e0a04 */
[--C-:B------:R-:W-:Y:S02]  /*0180*/  IMAD R17, R5, 0x4, R6.reuse ;  /* 0x0000000405117824 */ /* 0x100fe400078e0206 */
[----:B------:R-:W-:Y:S02]  /*0190*/  IMAD R11, R4, 0x4, R6 ;  /* 0x00000004040b7824 */ /* 0x000fe400078e0206 */
[----:B------:R-:W-:Y:S02]  /*01a0*/  VIADD R7, R17, 0x3 ;  /* 0x0000000311077836 */ /* 0x000fe40000000000 */
[----:B------:R-:W-:Y:S02]  /*01b0*/  VIADD R5, R11, 0x3 ;  /* 0x000000030b057836 */ /* 0x000fe40000000000 */
[----:B------:R-:W-:Y:S02]  /*01c0*/  IMAD.MOV.U32 R0, RZ, RZ, RZ ;  /* 0x000000ffff007224 */ /* 0x000fe400078e00ff */
[----:B-1----:R-:W-:-:S04]  /*01d0*/  IMAD.WIDE R6, R7, 0x4, R2 ;  /* 0x0000000407067825 */ /* 0x002fc800078e0202 */
[--C-:B------:R-:W-:Y:S01]  /*01e0*/  IMAD.WIDE R4, R5, 0x4, R2.reuse ;  /* 0x0000000405047825 */ /* 0x100fe200078e0202 */
[----:B------:R-:W3:Y:S04]  /*01f0*/  @!P1 LDG.E.EL R8, desc[UR4][R6.64] ;  /* 0x0000000406089981 */ /* 0x000ee8000c2e1900 */
[----:B------:R1:W4:Y:S01]  /*0200*/  @!P1 LDG.E.EL R0, desc[UR4][R4.64] ;  /* 0x0000000404009981 */ /* 0x000322000c2e1900 */
[----:B------:R-:W-:Y:S01]  /*0210*/  IMAD.WIDE R12, R11, 0x4, R2 ;  /* 0x000000040b0c7825 */ /* 0x000fe200078e0202 */
[----:B------:R-:W-:-:S03]  /*0220*/  CS2R R18, SRZ ;  /* 0x0000000000127805 */ /* 0x000fc6000001ff00 */
[----:B------:R-:W-:Y:S02]  /*0230*/  VIADD R25, R11, 0x2 ;  /* 0x000000020b197836 */ /* 0x000fe40000000000 */
[----:B------:R-:W-:Y:S01]  /*0240*/  IMAD.WIDE R14, R17, 0x4, R2 ;  /* 0x00000004110e7825 */ /* 0x000fe200078e0202 */
[----:B------:R-:W5:Y:S03]  /*0250*/  @!P1 LDG.E.EL R18, desc[UR4][R12.64] ;  /* 0x000000040c129981 */ /* 0x000f66000c2e1900 */
[----:B------:R-:W-:Y:S01]  /*0260*/  VIADD R11, R11, 0x1 ;  /* 0x000000010b0b7836 */ /* 0x000fe20000000000 */
[----:B------:R2:W5:Y:S01]  /*0270*/  @!P1 LDG.E.EL R19, desc[UR4][R14.64] ;  /* 0x000000040e139981 */ /* 0x000562000c2e1900 */
[C---:B------:R-:W-:Y:S02]  /*0280*/  VIADD R27, R17.reuse, 0x2 ;  /* 0x00000002111b7836 */ /* 0x040fe40000000000 */
[----:B------:R-:W-:-:S02]  /*0290*/  VIADD R17, R17, 0x1 ;  /* 0x0000000111117836 */ /* 0x000fc40000000000 */
[----:B-1----:R-:W-:-:S04]  /*02a0*/  IMAD.WIDE R4, R25, 0x4, R2 ;  /* 0x0000000419047825 */ /* 0x002fc800078e0202 */
[----:B------:R-:W-:-:S04]  /*02b0*/  IMAD.WIDE R10, R11, 0x4, R2 ;  /* 0x000000040b0a7825 */ /* 0x000fc800078e0202 */
[----:B------:R-:W-:-:S04]  /*02c0*/  IMAD.WIDE R6, R27, 0x4, R2 ;  /* 0x000000041b067825 */ /* 0x000fc800078e0202 */
[----:B------:R-:W-:Y:S01]  /*02d0*/  IMAD.WIDE R2, R17, 0x4, R2 ;  /* 0x0000000411027825 */ /* 0x000fe200078e0202 */
[----:B------:R-:W-:-:S03]  /*02e0*/  CS2R R16, SRZ ;  /* 0x0000000000107805 */ /* 0x000fc6000001ff00 */
[----:B------:R-:W-:Y:S02]  /*02f0*/  IMAD.MOV.U32 R22, RZ, RZ, RZ ;  /* 0x000000ffff167224 */ /* 0x000fe400078e00ff */
[----:B------:R-:W-:Y:S02]  /*0300*/  IMAD.MOV.U32 R25, RZ, RZ, RZ ;  /* 0x000000ffff197224 */ /* 0x000fe400078e00ff */
[----:B--2---:R-:W-:Y:S02]  /*0310*/  IMAD.WIDE R14, R9, 0x4, R20 ;  /* 0x00000004090e7825 */ /* 0x004fe400078e0214 */
[----:B------:R-:W5:Y:S04]  /*0320*/  @!P1 LDG.E.EL R22, desc[UR4][R10.64] ;  /* 0x000000040a169981 */ /* 0x000f68000c2e1900 */
[----:B------:R-:W5:Y:S04]  /*0330*/  @!P1 LDG.E.EL R25, desc[UR4][R2.64] ;  /* 0x0000000402199981 */ /* 0x000f68000c2e1900 */
[----:B------:R-:W5:Y:S01]  /*0340*/  @!P1 LDG.E.64 R16, desc[UR4][R14.64] ;  /* 0x000000040e109981 */ /* 0x000f62000c1e1b00 */
[----:B------:R-:W-:-:S06]  /*0350*/  CS2R R26, SRZ ;  /* 0x00000000001a7805 */ /* 0x000fcc000001ff00 */
[----:B------:R1:W5:Y:S04]  /*0360*/  @!P1 LDG.E.EL R27, desc[UR4][R6.64] ;  /* 0x00000004061b9981 */ /* 0x000368000c2e1900 */
[----:B------:R2:W5:Y:S01]  /*0370*/  @!P1 LDG.E.EL R26, desc[UR4][R4.64] ;  /* 0x00000004041a9981 */ /* 0x000562000c2e1900 */
[----:B---3--:R-:W3:Y:S08]  /*0380*/  F2I.S64.TRUNC R20, R8 ;  /* 0x0000000800147311 */ /* 0x008ef0000020d900 */
[----:B0---4-:R-:W0:Y:S01]  /*0390*/  F2I.S64.TRUNC R12, R0 ;  /* 0x00000000000c7311 */ /* 0x011e22000020d900 */
[----:B---3--:R-:W-:-:S02]  /*03a0*/  IADD3 R31, P3, R20, 0x18, RZ ;  /* 0x00000018141f7810 */ /* 0x008fc40007f7e0ff */
[----:B------:R-:W-:Y:S02]  /*03b0*/  ISETP.GE.AND P0, PT, R21, RZ, PT ;  /* 0x000000ff1500720c */ /* 0x000fe40003f06270 */
[----:B0-----:R-:W-:Y:S02]  /*03c0*/  IADD3 R29, P4, R12, 0x18, RZ ;  /* 0x000000180c1d7810 */ /* 0x001fe40007f9e0ff */
[----:B------:R-:W-:Y:S01]  /*03d0*/  ISETP.GE.AND P2, PT, R13, RZ, PT ;  /* 0x000000ff0d00720c */ /* 0x000fe20003f46270 */
[----:B-1----:R-:W-:Y:S01]  /*03e0*/  IMAD.X R7, RZ, RZ, R21, P3 ;  /* 0x000000ffff077224 */ /* 0x002fe200018e0615 */
[----:B------:R-:W-:Y:S01]  /*03f0*/  SEL R28, R31, R20, !P0 ;  /* 0x000000141f1c7207 */ /* 0x000fe20004000000 */
[----:B--2---:R-:W-:Y:S01]  /*0400*/  IMAD.X R5, RZ, RZ, R13, P4 ;  /* 0x000000ffff057224 */ /* 0x004fe200020e060d */
[----:B------:R-:W-:Y:S02]  /*0410*/  SEL R29, R29, R12, !P2 ;  /* 0x0000000c1d1d7207 */ /* 0x000fe40005000000 */
[----:B------:R-:W-:-:S02]  /*0420*/  SEL R31, R7, R21, !P0 ;  /* 0x00000015071f7207 */ /* 0x000fc40004000000 */
[----:B------:R-:W-:Y:S02]  /*0430*/  SEL R24, R5, R13, !P2 ;  /* 0x0000000d05187207 */ /* 0x000fe40005000000 */
[----:B------:R-:W-:-:S04]  /*0440*/  ISETP.GT.U32.AND P0, PT, R29, R28, PT ;  /* 0x0000001c1d00720c */ /* 0x000fc80003f04070 */
[----:B------:R-:W-:-:S04]  /*0450*/  ISETP.GT.U32.AND.EX P0, PT, R24, R31, PT, P0 ;  /* 0x0000001f1800720c */ /* 0x000fc80003f04100 */
[----:B------:R-:W-:-:S04]  /*0460*/  SEL R0, R29, R28, P0 ;  /* 0x0000001c1d007207 */ /* 0x000fc80000000000 */
[----:B------:R-:W-:Y:S02]  /*0470*/  ISETP.GT.U32.AND P2, PT, R0, 0x17, PT ;  /* 0x000000170000780c */ /* 0x000fe40003f44070 */
[----:B------:R-:W-:-:S04]  /*0480*/  SEL R0, R24, R31, P0 ;  /* 0x0000001f18007207 */ /* 0x000fc80000000000 */
[----:B------:R-:W-:-:S13]  /*0490*/  ISETP.GT.U32.AND.EX P0, PT, R0, RZ, !P1, P2 ;  /* 0x000000ff0000720c */ /* 0x000fda0004f04120 */
[----:B------:R-:W-:Y:S05]  /*04a0*/  @!P0 BRA `(.L_x_0) ;  /* 0x0000000000408947 */ /* 0x000fea0003800000 */
[----:B------:R-:W-:Y:S01]  /*04b0*/  MOV R0, 0x0 ;  /* 0x0000000000007802 */ /* 0x000fe20000000f00 */
[----:B------:R-:W-:Y:S01]  /*04c0*/  ULDC.64 UR6, c[0x4][0x60] ;  /* 0x0100180000067ab9 */ /* 0x000fe20000000a00 */
[----:B------:R-:W-:Y:S01]  /*04d0*/  ULDC.64 UR8, c[0x4][0x50] ;  /* 0x0100140000087ab9 */ /* 0x000fe20000000a00 */
[----:B------:R-:W-:Y:S01]  /*04e0*/  IMAD.U32 R4, RZ, RZ, UR6 ;  /* 0x00000006ff047e24 */ /* 0x000fe2000f8e00ff */
[----:B------:R0:W1:Y:S01]  /*04f0*/  LDC.64 R2, c[0x4][R0] ;  /* 0x0100000000027b82 */ /* 0x0000620000000a00 */
[----:B------:R-:W-:Y:S01]  /*0500*/  IMAD.U32 R5, RZ, RZ, UR7 ;  /* 0x00000007ff057e24 */ /* 0x000fe2000f8e00ff */
[----:B------:R-:W-:Y:S01]  /*0510*/  ULDC.64 UR6, c[0x4][0x58] ;  /* 0x0100160000067ab9 */ /* 0x000fe20000000a00 */
[----:B0-----:R-:W-:-:S07]  /*0520*/  IMAD.U32 R10, RZ, RZ, UR8 ;  /* 0x00000008ff0a7e24 */ /* 0x001fce000f8e00ff */
[----:B------:R-:W-:Y:S01]  /*0530*/  LEPC R20, `(.L_x_0) ;  /* 0x000000007014794e */ /* 0x000fe20000000000 */
[----:B------:R-:W-:Y:S02]  /*0540*/  IMAD.U32 R6, RZ, RZ, UR6 ;  /* 0x00000006ff067e24 */ /* 0x000fe4000f8e00ff */
[----:B------:R-:W-:Y:S02]  /*0550*/  IMAD.U32 R7, RZ, RZ, UR7 ;  /* 0x00000007ff077e24 */ /* 0x000fe4000f8e00ff */
[----:B------:R-:W-:Y:S02]  /*0560*/  IMAD.U32 R11, RZ, RZ, UR9 ;  /* 0x00000009ff0b7e24 */ /* 0x000fe4000f8e00ff */
[----:B------:R-:W-:Y:S02]  /*0570*/  IMAD.MOV.U32 R8, RZ, RZ, 0x26 ;  /* 0x00000026ff087424 */ /* 0x000fe400078e00ff */
[----:B------:R-:W-:Y:S02]  /*0580*/  IMAD.MOV.U32 R12, RZ, RZ, 0x1 ;  /* 0x00000001ff0c7424 */ /* 0x000fe400078e00ff */
[----:B------:R-:W-:-:S07]  /*0590*/  IMAD.MOV.U32 R13, RZ, RZ, RZ ;  /* 0x000000ffff0d7224 */ /* 0x000fce00078e00ff */
[----:B-1---5:R-:W-:Y:S05]  /*05a0*/  CALL.ABS.NOINC R2 ;  /* 0x0000000002007343 */ /* 0x022fea0003c00000 */
.L_x_0:
[----:B------:R-:W-:Y:S05]  /*05b0*/  WARPSYNC.ALL ;  /* 0x0000000000007948 */ /* 0x000fea0003800000 */
[----:B------:R-:W-:Y:S01]  /*05c0*/  BAR.SYNC.DEFER_BLOCKING 0x0 ;  /* 0x0000000000007b1d */ /* 0x000fe20000010000 */
[----:B------:R-:W-:-:S04]  /*05d0*/  SHF.R.S32.HI R23, RZ, 0x2, R23 ;  /* 0x00000002ff177819 */ /* 0x000fc80000011417 */
[----:B------:R-:W-:Y:S01]  /*05e0*/  LEA.HI R0, R23, R23, RZ, 0x2 ;  /* 0x0000001717007211 */ /* 0x000fe200078f10ff */
[----:B------:R-:W-:Y:S02]  /*05f0*/  ULDC.64 UR6, c[0x0][0x220] ;  /* 0x0000880000067ab9 */ /* 0x000fe40000000a00 */
[C---:B------:R-:W-:Y:S02]  /*0600*/  LEA R2, P0, R29.reuse, UR6, 0x4 ;  /* 0x000000061d027c11 */ /* 0x040fe4000f8020ff */
[----:B------:R-:W-:Y:S02]  /*0610*/  LEA R4, P2, R28, UR6, 0x4 ;  /* 0x000000061c047c11 */ /* 0x000fe4000f8420ff */
[----:B------:R-:W-:Y:S02]  /*0620*/  LOP3.LUT R0, R0, 0xfffffffc, RZ, 0xc0, !PT ;  /* 0xfffffffc00007812 */ /* 0x000fe400078ec0ff */
[----:B------:R-:W-:Y:S01]  /*0630*/  LEA.HI.X R3, R29, UR7, R24, 0x4, P0 ;  /* 0x000000071d037c11 */ /* 0x000fe200080f2418 */
[----:B------:R-:W-:Y:S01]  /*0640*/  IMAD.MOV.U32 R24, RZ, RZ, RZ ;  /* 0x000000ffff187224 */ /* 0x000fe200078e00ff */
[----:B------:R-:W-:Y:S01]  /*0650*/  LEA.HI.X R5, R28, UR7, R31, 0x4, P2 ;  /* 0x000000071c057c11 */ /* 0x000fe200090f241f */
[----:B------:R-:W-:-:S02]  /*0660*/  IMAD.IADD R29, R23, 0x1, -R0 ;  /* 0x00000001171d7824 */ /* 0x000fc400078e0a00 */
[----:B------:R-:W-:Y:S02]  /*0670*/  IMAD.MOV.U32 R23, RZ, RZ, RZ ;  /* 0x000000ffff177224 */ /* 0x000fe400078e00ff */
[----:B------:R-:W-:-:S04]  /*0680*/  IMAD.WIDE R6, R29, 0x4, R2 ;  /* 0x000000041d067825 */ /* 0x000fc800078e0202 */
[----:B------:R-:W-:Y:S01]  /*0690*/  IMAD.WIDE R10, R29, 0x4, R4 ;  /* 0x000000041d0a7825 */ /* 0x000fe200078e0204 */
[----:B------:R0:W0:Y:S04]  /*06a0*/  @!P1 LDG.E.EL R23, desc[UR4][R6.64] ;  /* 0x0000000406179981 */ /* 0x000028000c2e1900 */
[----:B------:R0:W0:Y:S01]  /*06b0*/  @!P1 LDG.E.EL R24, desc[UR4][R10.64] ;  /* 0x000000040a189981 */ /* 0x000022000c2e1900 */
[----:B-----5:R-:W1:Y:S08]  /*06c0*/  F2I.S64.TRUNC R2, R27 ;  /* 0x0000001b00027311 */ /* 0x020e70000020d900 */
[----:B------:R-:W2:Y:S01]  /*06d0*/  F2I.S64.TRUNC R4, R26 ;  /* 0x0000001a00047311 */ /* 0x000ea2000020d900 */
[----:B-1----:R-:W-:-:S02]  /*06e0*/  ISETP.GE.AND P2, PT, R3, RZ, PT ;  /* 0x000000ff0300720c */ /* 0x002fc40003f46270 */
[----:B------:R-:W-:-:S04]  /*06f0*/  IADD3 R13, P4, R2, 0x7, RZ ;  /* 0x00000007020d7810 */ /* 0x000fc80007f9e0ff */
[----:B------:R-:W-:Y:S01]  /*0700*/  SEL R30, R13, R2, !P2 ;  /* 0x000000020d1e7207 */ /* 0x000fe20005000000 */
[----:B------:R-:W-:Y:S01]  /*0710*/  IMAD.X R2, RZ, RZ, R3, P4 ;  /* 0x000000ffff027224 */ /* 0x000fe200020e0603 */
[----:B--2---:R-:W-:Y:S02]  /*0720*/  IADD3 R21, P3, R4, 0x7, RZ ;  /* 0x0000000704157810 */ /* 0x004fe40007f7e0ff */
[----:B------:R-:W-:Y:S02]  /*0730*/  ISETP.GE.AND P0, PT, R5, RZ, PT ;  /* 0x000000ff0500720c */ /* 0x000fe40003f06270 */
[----:B------:R-:W-:Y:S01]  /*0740*/  SEL R31, R2, R3, !P2 ;  /* 0x00000003021f7207 */ /* 0x000fe20005000000 */
[----:B------:R-:W-:Y:S01]  /*0750*/  IMAD.X R13, RZ, RZ, R5, P3 ;  /* 0x000000ffff0d7224 */ /* 0x000fe200018e0605 */
[----:B------:R-:W-:-:S04]  /*0760*/  SEL R33, R21, R4, !P0 ;  /* 0x0000000415217207 */ /* 0x000fc80004000000 */
[----:B------:R-:W-:Y:S02]  /*0770*/  SEL R32, R13, R5, !P0 ;  /* 0x000000050d207207 */ /* 0x000fe40004000000 */
[----:B------:R-:W-:-:S04]  /*0780*/  ISETP.GT.U32.AND P0, PT, R33, R30, PT ;  /* 0x0000001e2100720c */ /* 0x000fc80003f04070 */
[----:B------:R-:W-:-:S04]  /*0790*/  ISETP.GT.U32.AND.EX P0, PT, R32, R31, PT, P0 ;  /* 0x0000001f2000720c */ /* 0x000fc80003f04100 */
[----:B------:R-:W-:-:S04]  /*07a0*/  SEL R0, R33, R30, P0 ;  /* 0x0000001e21007207 */ /* 0x000fc80000000000 */
[----:B------:R-:W-:Y:S02]  /*07b0*/  ISETP.GT.U32.AND P2, PT, R0, 0x6, PT ;  /* 0x000000060000780c */ /* 0x000fe40003f44070 */
[----:B------:R-:W-:-:S04]  /*07c0*/  SEL R0, R32, R31, P0 ;  /* 0x0000001f20007207 */ /* 0x000fc80000000000 */
[----:B------:R-:W-:-:S13]  /*07d0*/  ISETP.GT.U32.AND.EX P0, PT, R0, RZ, !P1, P2 ;  /* 0x000000ff0000720c */ /* 0x000fda0004f04120 */
[----:B0-----:R-:W-:Y:S05]  /*07e0*/  @!P0 BRA `(.L_x_1) ;  /* 0x0000000000408947 */ /* 0x001fea0003800000 */
        /* <DEDUP_REMOVED lines=15> */
[----:B-1----:R-:W-:Y:S05]  /*08e0*/  CALL.ABS.NOINC R2 ;  /* 0x0000000002007343 */ /* 0x002fea0003c00000 */
.L_x_1:
[----:B------:R-:W-:Y:S05]  /*08f0*/  WARPSYNC.ALL ;  /* 0x0000000000007948 */ /* 0x000fea0003800000 */
[----:B------:R-:W-:Y:S01]  /*0900*/  BAR.SYNC.DEFER_BLOCKING 0x0 ;  /* 0x0000000000007b1d */ /* 0x000fe20000010000 */
[----:B------:R-:W-:Y:S01]  /*0910*/  SHF.R.S32.HI R0, RZ, 0x1f, R29 ;  /* 0x0000001fff007819 */ /* 0x000fe2000001141d */
[C---:B------:R-:W-:Y:S01]  /*0920*/  IMAD.SHL.U32 R28, R29.reuse, 0x4, RZ ;  /* 0x000000041d1c7824 */ /* 0x040fe200078e00ff */
[----:B------:R-:W-:Y:S02]  /*0930*/  CS2R R26, SRZ ;  /* 0x00000000001a7805 */ /* 0x000fe4000001ff00 */
[----:B------:R-:W-:Y:S01]  /*0940*/  SHF.L.U64.HI R29, R29, 0x2, R0 ;  /* 0x000000021d1d7819 */ /* 0x000fe20000010200 */
[----:B------:R-:W-:-:S02]  /*0950*/  ULDC.64 UR6, c[0x0][0x228] ;  /* 0x00008a0000067ab9 */ /* 0x000fc40000000a00 */
[C---:B------:R-:W-:Y:S02]  /*0960*/  LEA R7, P0, R33.reuse, UR6, 0x4 ;  /* 0x0000000621077c11 */ /* 0x040fe4000f8020ff */
[C---:B------:R-:W-:Y:S02]  /*0970*/  LEA R11, P2, R30.reuse, UR6, 0x4 ;  /* 0x000000061e0b7c11 */ /* 0x040fe4000f8420ff */
[----:B------:R-:W-:Y:S02]  /*0980*/  LEA.HI.X R2, R33, UR7, R32, 0x4, P0 ;  /* 0x0000000721027c11 */ /* 0x000fe400080f2420 */
[----:B------:R-:W-:Y:S02]  /*0990*/  LEA.HI.X R0, R30, UR7, R31, 0x4, P2 ;  /* 0x000000071e007c11 */ /* 0x000fe400090f241f */
[----:B------:R-:W-:Y:S02]  /*09a0*/  IADD3 R6, P0, R28, R7, RZ ;  /* 0x000000071c067210 */ /* 0x000fe40007f1e0ff */
[----:B------:R-:W-:-:S03]  /*09b0*/  IADD3 R10, P2, R11, R28, RZ ;  /* 0x0000001c0b0a7210 */ /* 0x000fc60007f5e0ff */
[----:B------:R-:W-:Y:S02]  /*09c0*/  IMAD.X R7, R29, 0x1, R2, P0 ;  /* 0x000000011d077824 */ /* 0x000fe400000e0602 */
[----:B------:R-:W-:-:S03]  /*09d0*/  IMAD.X R11, R0, 0x1, R29, P2 ;  /* 0x00000001000b7824 */ /* 0x000fc600010e061d */
[----:B------:R0:W5:Y:S04]  /*09e0*/  @!P1 LDG.E.EL R26, desc[UR4][R6.64] ;  /* 0x00000004061a9981 */ /* 0x000168000c2e1900 */
[----:B------:R0:W5:Y:S01]  /*09f0*/  @!P1 LDG.E.EL R27, desc[UR4][R10.64] ;  /* 0x000000040a1b9981 */ /* 0x000162000c2e1900 */
[----:B------:R-:W1:Y:S08]  /*0a00*/  F2I.S64.TRUNC R4, R25 ;  /* 0x0000001900047311 */ /* 0x000e70000020d900 */
[----:B------:R-:W2:Y:S01]  /*0a10*/  F2I.S64.TRUNC R2, R22 ;  /* 0x0000001600027311 */ /* 0x000ea2000020d900 */
[----:B-1----:R-:W-:-:S04]  /*0a20*/  SHF.R.U32.HI R13, RZ, 0x1a, R5 ;  /* 0x0000001aff0d7819 */ /* 0x002fc80000011605 */
[----:B------:R-:W-:Y:S02]  /*0a30*/  LOP3.LUT R13, R13, 0x20, RZ, 0xc0, !PT ;  /* 0x000000200d0d7812 */ /* 0x000fe400078ec0ff */
[----:B--2---:R-:W-:Y:S02]  /*0a40*/  SHF.R.U32.HI R21, RZ, 0x1a, R3 ;  /* 0x0000001aff157819 */ /* 0x004fe40000011603 */
[----:B------:R-:W-:Y:S02]  /*0a50*/  IADD3 R30, P0, R4, R13, RZ ;  /* 0x0000000d041e7210 */ /* 0x000fe40007f1e0ff */
[----:B------:R-:W-:-:S03]  /*0a60*/  LOP3.LUT R21, R21, 0x20, RZ, 0xc0, !PT ;  /* 0x0000002015157812 */ /* 0x000fc600078ec0ff */
[----:B------:R-:W-:Y:S01]  /*0a70*/  IMAD.X R31, RZ, RZ, R5, P0 ;  /* 0x000000ffff1f7224 */ /* 0x000fe200000e0605 */
[----:B------:R-:W-:-:S04]  /*0a80*/  IADD3 R33, P2, R2, R21, RZ ;  /* 0x0000001502217210 */ /* 0x000fc80007f5e0ff */
[----:B------:R-:W-:Y:S01]  /*0a90*/  LOP3.LUT R0, R30, R33, RZ, 0xfc, !PT ;  /* 0x000000211e007212 */ /* 0x000fe200078efcff */
[----:B------:R-:W-:-:S03]  /*0aa0*/  IMAD.X R32, RZ, RZ, R3, P2 ;  /* 0x000000ffff207224 */ /* 0x000fc600010e0603 */
[----:B------:R-:W-:Y:S02]  /*0ab0*/  ISETP.GE.U32.AND P0, PT, R0, 0x20, PT ;  /* 0x000000200000780c */ /* 0x000fe40003f06070 */
[----:B------:R-:W-:-:S04]  /*0ac0*/  LOP3.LUT R0, R31, R32, RZ, 0xfc, !PT ;  /* 0x000000201f007212 */ /* 0x000fc800078efcff */
[----:B------:R-:W-:-:S04]  /*0ad0*/  ISETP.GE.U32.AND.EX P0, PT, R0, RZ, PT, P0 ;  /* 0x000000ff0000720c */ /* 0x000fc80003f06100 */
[----:B------:R-:W-:-:S13]  /*0ae0*/  ISETP.GT.OR P0, PT, R9, 0x3f, !P0 ;  /* 0x0000003f0900780c */ /* 0x000fda0004704670 */
[----:B0-----:R-:W-:Y:S05]  /*0af0*/  @P0 BRA `(.L_x_2) ;  /* 0x0000000000400947 */ /* 0x001fea0003800000 */
        /* <DEDUP_REMOVED lines=16> */
.L_x_2:
[----:B------:R-:W-:Y:S05]  /*0c00*/  WARPSYNC.ALL ;  /* 0x0000000000007948 */ /* 0x000fea0003800000 */
[----:B------:R-:W-:Y:S01]  /*0c10*/  BAR.SYNC.DEFER_BLOCKING 0x0 ;  /* 0x0000000000007b1d */ /* 0x000fe20000010000 */
[----:B------:R-:W-:Y:S02]  /*0c20*/  IMAD.MOV.U32 R22, RZ, RZ, RZ ;  /* 0x000000ffff167224 */ /* 0x000fe400078e00ff */
[----:B------:R-:W-:-:S03]  /*0c30*/  IMAD.MOV.U32 R25, RZ, RZ, RZ ;  /* 0x000000ffff197224 */ /* 0x000fc600078e00ff */
[----:B------:R-:W-:Y:S02]  /*0c40*/  ULDC.64 UR6, c[0x0][0x230] ;  /* 0x00008c0000067ab9 */ /* 0x000fe40000000a00 */
[C---:B------:R-:W-:Y:S01]  /*0c50*/  LEA R7, P0, R33.reuse, UR6, 0x4 ;  /* 0x0000000621077c11 */ /* 0x040fe2000f8020ff */
[----:B------:R-:W0:Y:S01]  /*0c60*/  F2I.S64.TRUNC R4, R19 ;  /* 0x0000001300047311 */ /* 0x000e22000020d900 */
[C---:B------:R-:W-:Y:S02]  /*0c70*/  LEA R9, P2, R30.reuse, UR6, 0x4 ;  /* 0x000000061e097c11 */ /* 0x040fe4000f8420ff */
[----:B------:R-:W-:Y:S02]  /*0c80*/  LEA.HI.X R2, R33, UR7, R32, 0x4, P0 ;  /* 0x0000000721027c11 */ /* 0x000fe400080f2420 */
[----:B------:R-:W-:Y:S02]  /*0c90*/  IADD3 R6, P0, R7, R28, RZ ;  /* 0x0000001c07067210 */ /* 0x000fe40007f1e0ff */
[----:B------:R-:W-:-:S02]  /*0ca0*/  LEA.HI.X R0, R30, UR7, R31, 0x4, P2 ;  /* 0x000000071e007c11 */ /* 0x000fc400090f241f */
[----:B------:R-:W-:Y:S01]  /*0cb0*/  IADD3 R8, P2, R9, R28, RZ ;  /* 0x0000001c09087210 */ /* 0x000fe20007f5e0ff */
[----:B------:R-:W-:-:S04]  /*0cc0*/  IMAD.X R7, R2, 0x1, R29, P0 ;  /* 0x0000000102077824 */ /* 0x000fc800000e061d */
[----:B------:R-:W-:Y:S01]  /*0cd0*/  IMAD.X R9, R0, 0x1, R29, P2 ;  /* 0x0000000100097824 */ /* 0x000fe200010e061d */
[----:B------:R-:W5:Y:S01]  /*0ce0*/  @!P1 LDG.E.EL R22, desc[UR4][R6.64] ;  /* 0x0000000406169981 */ /* 0x000f62000c2e1900 */
[----:B------:R-:W1:Y:S01]  /*0cf0*/  F2I.S64.TRUNC R2, R18 ;  /* 0x0000001200027311 */ /* 0x000e62000020d900 */
[----:B0-----:R-:W-:Y:S02]  /*0d00*/  IADD3 R13, P3, R4, 0xd, RZ ;  /* 0x0000000d040d7810 */ /* 0x001fe40007f7e0ff */
[----:B------:R-:W-:Y:S01]  /*0d10*/  ISETP.GE.AND P0, PT, R5, RZ, PT ;  /* 0x000000ff0500720c */ /* 0x000fe20003f06270 */
[----:B------:R0:W5:Y:S03]  /*0d20*/  @!P1 LDG.E.EL R25, desc[UR4][R8.64] ;  /* 0x0000000408199981 */ /* 0x000166000c2e1900 */
[----:B------:R-:W-:Y:S02]  /*0d30*/  SEL R31, R13, R4, !P0 ;  /* 0x000000040d1f7207 */ /* 0x000fe40004000000 */
[----:B-1----:R-:W-:-:S02]  /*0d40*/  ISETP.GE.AND P2, PT, R3, RZ, PT ;  /* 0x000000ff0300720c */ /* 0x002fc40003f46270 */
[----:B------:R-:W-:-:S04]  /*0d50*/  IADD3 R11, P4, R2, 0xd, RZ ;  /* 0x0000000d020b7810 */ /* 0x000fc80007f9e0ff */
[----:B------:R-:W-:Y:S01]  /*0d60*/  SEL R30, R11, R2, !P2 ;  /* 0x000000020b1e7207 */ /* 0x000fe20005000000 */
[----:B------:R-:W-:Y:S02]  /*0d70*/  IMAD.X R11, RZ, RZ, R5, P3 ;  /* 0x000000ffff0b7224 */ /* 0x000fe400018e0605 */
[----:B------:R-:W-:-:S03]  /*0d80*/  IMAD.X R2, RZ, RZ, R3, P4 ;  /* 0x000000ffff027224 */ /* 0x000fc600020e0603 */
[----:B------:R-:W-:Y:S02]  /*0d90*/  SEL R18, R11, R5, !P0 ;  /* 0x000000050b127207 */ /* 0x000fe40004000000 */
[----:B0-----:R-:W-:Y:S02]  /*0da0*/  SEL R9, R2, R3, !P2 ;  /* 0x0000000302097207 */ /* 0x001fe40005000000 */
        /* <DEDUP_REMOVED lines=23> */
.L_x_3:
[----:B------:R-:W-:Y:S05]  /*0f20*/  WARPSYNC.ALL ;  /* 0x0000000000007948 */ /* 0x000fea0003800000 */
[----:B------:R-:W-:Y:S06]  /*0f30*/  BAR.SYNC.DEFER_BLOCKING 0x0 ;  /* 0x0000000000007b1d */ /* 0x000fec0000010000 */
[----:B------:R-:W-:-:S02]  /*0f40*/  ULDC.64 UR6, c[0x0][0x238] ;  /* 0x00008e0000067ab9 */ /* 0x000fc40000000a00 */
[C---:B------:R-:W-:Y:S02]  /*0f50*/  LEA R5, P0, R30.reuse, UR6, 0x4 ;  /* 0x000000061e057c11 */ /* 0x040fe4000f8020ff */
[C---:B------:R-:W-:Y:S02]  /*0f60*/  LEA R3, P2, R31.reuse, UR6, 0x4 ;  /* 0x000000061f037c11 */ /* 0x040fe4000f8420ff */
[----:B------:R-:W-:Y:S02]  /*0f70*/  LEA.HI.X R4, R30, UR7, R9, 0x4, P0 ;  /* 0x000000071e047c11 */ /* 0x000fe400080f2409 */
[----:B------:R-:W-:Y:S02]  /*0f80*/  LEA.HI.X R0, R31, UR7, R18, 0x4, P2 ;  /* 0x000000071f007c11 */ /* 0x000fe400090f2412 */
[----:B------:R-:W-:Y:S02]  /*0f90*/  IADD3 R2, P0, R5, R28, RZ ;  /* 0x0000001c05027210 */ /* 0x000fe40007f1e0ff */
[----:B------:R-:W-:-:S03]  /*0fa0*/  IADD3 R28, P2, R3, R28, RZ ;  /* 0x0000001c031c7210 */ /* 0x000fc60007f5e0ff */
[--C-:B------:R-:W-:Y:S02]  /*0fb0*/  IMAD.X R3, R4, 0x1, R29.reuse, P0 ;  /* 0x0000000104037824 */ /* 0x100fe400000e061d */
[----:B------:R-:W-:Y:S02]  /*0fc0*/  IMAD.X R29, R0, 0x1, R29, P2 ;  /* 0x00000001001d7824 */ /* 0x000fe400010e061d */
[----:B------:R-:W-:Y:S02]  /*0fd0*/  IMAD.MOV.U32 R0, RZ, RZ, RZ ;  /* 0x000000ffff007224 */ /* 0x000fe400078e00ff */
[----:B------:R-:W-:-:S04]  /*0fe0*/  IMAD.MOV.U32 R4, RZ, RZ, RZ ;  /* 0x000000ffff047224 */ /* 0x000fc800078e00ff */
[----:B------:R-:W2:Y:S04]  /*0ff0*/  @!P1 LDG.E.EL R0, desc[UR4][R2.64] ;  /* 0x0000000402009981 */ /* 0x000ea8000c2e1900 */
[----:B------:R-:W3:Y:S01]  /*1000*/  @!P1 LDG.E.EL R4, desc[UR4][R28.64] ;  /* 0x000000041c049981 */ /* 0x000ee2000c2e1900 */
[----:B-----5:R-:W-:Y:S01]  /*1010*/  FADD R23, R26, R23 ;  /* 0x000000171a177221 */ /* 0x020fe20000000000 */
[----:B------:R-:W-:-:S03]  /*1020*/  FADD R24, R27, R24 ;  /* 0x000000181b187221 */ /* 0x000fc60000000000 */
[----:B------:R-:W-:Y:S01]  /*1030*/  FADD R23, R23, R22 ;  /* 0x0000001617177221 */ /* 0x000fe20000000000 */
[----:B------:R-:W-:-:S03]  /*1040*/  FADD R25, R24, R25 ;  /* 0x0000001918197221 */ /* 0x000fc60000000000 */
[----:B--2---:R-:W-:Y:S01]  /*1050*/  FADD R0, R23, R0 ;  /* 0x0000000017007221 */ /* 0x004fe20000000000 */
[----:B---3--:R-:W-:-:S03]  /*1060*/  FADD R4, R25, R4 ;  /* 0x0000000419047221 */ /* 0x008fc60000000000 */
[----:B------:R-:W-:Y:S01]  /*1070*/  FADD R5, RZ, R0 ;  /* 0x00000000ff057221 */ /* 0x000fe20000000000 */
[----:B------:R-:W-:-:S03]  /*1080*/  FADD R4, RZ, R4 ;  /* 0x00000004ff047221 */ /* 0x000fc60000000000 */
[----:B------:R-:W-:Y:S01]  /*1090*/  FADD R16, R5, R16 ;  /* 0x0000001005107221 */ /* 0x000fe20000000000 */
[----:B------:R-:W-:Y:S01]  /*10a0*/  FADD R17, R4, R17 ;  /* 0x0000001104117221 */ /* 0x000fe20000000000 */
[----:B------:R-:W-:Y:S06]  /*10b0*/  @P1 EXIT ;  /* 0x000000000000194d */ /* 0x000fec0003800000 */
[----:B------:R-:W-:Y:S01]  /*10c0*/  STG.E.64 desc[UR4][R14.64], R16 ;  /* 0x000000100e007986 */ /* 0x000fe2000c101b04 */
[----:B------:R-:W-:Y:S05]  /*10d0*/  EXIT ;  /* 0x000000000000794d */ /* 0x000fea0003800000 */
.L_x_4:
[----:B------:R-:W-:-:S00]  /*10e0*/  BRA `(.L_x_4) ;  /* 0xfffffffc00fc7947 */ /* 0x000fc0000383ffff */
[----:B------:R-:W-:-:S00]  /*10f0*/  NOP ;  /* 0x0000000000007918 */ /* 0x000fc00000000000 */
        /* <DEDUP_REMOVED lines=8> */
.L_x_5:


//--------------------- .nv.global.init           --------------------------
	.section	.nv.global.init,"aw",@progbits
.nv.global.init:
	.type		assertFunc_1,@object
	.size		assertFunc_1,(assertFunc_3 - assertFunc_1)
assertFunc_1:
        /*0000*/ 	.byte	0x75, 0x6e, 0x6b, 0x6e, 0x6f, 0x77, 0x6e, 0x00
	.type		assertFunc_3,@object
	.size		assertFunc_3,(assertFunc_2 - assertFunc_3)
assertFunc_3:
        /*0008*/ 	.byte	0x75, 0x6e, 0x6b, 0x6e, 0x6f, 0x77, 0x6e, 0x00
	.type		assertFunc_2,@object
	.size		assertFunc_2,(assertFunc_0 - assertFunc_2)
assertFunc_2:
        /*0010*/ 	.byte	0x75, 0x6e, 0x6b, 0x6e, 0x6f, 0x77, 0x6e, 0x00
	.type		assertFunc_0,@object
	.size		assertFunc_0,(assertMessage_1 - assertFunc_0)
assertFunc_0:
        /*0018*/ 	.byte	0x75, 0x6e, 0x6b, 0x6e, 0x6f, 0x77, 0x6e, 0x00
	.type		assertMessage_1,@object
	.size		assertMessage_1,(assertMessage_0 - assertMessage_1)
assertMessage_1:
        /*0020*/ 	.byte	0x69, 0x6e, 0x64, 0x65, 0x78, 0x20, 0x6f, 0x75, 0x74, 0x20, 0x6f, 0x66, 0x20, 0x62, 0x6f, 0x75
        /*0030*/ 	.byte	0x6e, 0x64, 0x73, 0x3a, 0x20, 0x30, 0x20, 0x3c, 0x3d, 0x20, 0x74, 0x6d, 0x70, 0x31, 0x34, 0x20
        /*0040*/ 	.byte	0x3c, 0x20, 0x37, 0x00
	.type		assertMessage_0,@object
	.size		assertMessage_0,(assertMessage_3 - assertMessage_0)
assertMessage_0:
        /*0044*/ 	.byte	0x69, 0x6e, 0x64, 0x65, 0x78, 0x20, 0x6f, 0x75, 0x74, 0x20, 0x6f, 0x66, 0x20, 0x62, 0x6f, 0x75
        /*0054*/ 	.byte	0x6e, 0x64, 0x73, 0x3a, 0x20, 0x30, 0x20, 0x3c, 0x3d, 0x20, 0x74, 0x6d, 0x70, 0x36, 0x20, 0x3c
        /*0064*/ 	.byte	0x20, 0x32, 0x34, 0x00
	.type		assertMessage_3,@object
	.size		assertMessage_3,(assertMessage_2 - assertMessage_3)
assertMessage_3:
        /*0068*/ 	.byte	0x69, 0x6e, 0x64, 0x65, 0x78, 0x20, 0x6f, 0x75, 0x74, 0x20, 0x6f, 0x66, 0x20, 0x62, 0x6f, 0x75
        /*0078*/ 	.byte	0x6e, 0x64, 0x73, 0x3a, 0x20, 0x30, 0x20, 0x3c, 0x3d, 0x20, 0x74, 0x6d, 0x70, 0x33, 0x32, 0x20
        /*0088*/ 	.byte	0x3c, 0x20, 0x31, 0x33, 0x00
	.type		assertMessage_2,@object
	.size		assertMessage_2,(assertFile_0 - assertMessage_2)
assertMessage_2:
        /*008d*/ 	.byte	0x69, 0x6e, 0x64, 0x65, 0x78, 0x20, 0x6f, 0x75, 0x74, 0x20, 0x6f, 0x66, 0x20, 0x62, 0x6f, 0x75
        /*009d*/ 	.byte	0x6e, 0x64, 0x73, 0x3a, 0x20, 0x30, 0x20, 0x3c, 0x3d, 0x20, 0x74, 0x6d, 0x70, 0x32, 0x33, 0x20
        /*00ad*/ 	.byte	0x3c, 0x20, 0x33, 0x32, 0x00
	.type		assertFile_0,@object
	.size		assertFile_0,(assertFile_2 - assertFile_0)
assertFile_0:
        /*00b2*/ 	.byte	0x69, 0x6e, 0x64, 0x75, 0x63, 0x74, 0x6f, 0x72, 0x5f, 0x63, 0x61, 0x63, 0x68, 0x65, 0x2f, 0x76
        /*00c2*/ 	.byte	0x36, 0x2f, 0x63, 0x76, 0x36, 0x37, 0x32, 0x72, 0x74, 0x34, 0x65, 0x66, 0x71, 0x66, 0x6c, 0x66
        /*00d2*/ 	.byte	0x65, 0x6e, 0x6b, 0x76, 0x78, 0x74, 0x6c, 0x6a, 0x74, 0x37, 0x37, 0x77, 0x74, 0x68, 0x6b, 0x62
        /*00e2*/ 	.byte	0x67, 0x61, 0x69, 0x78, 0x78, 0x65, 0x72, 0x65, 0x77, 0x72, 0x7a, 0x35, 0x35, 0x65, 0x69, 0x34
        /*00f2*/ 	.byte	0x67, 0x37, 0x36, 0x70, 0x72, 0x63, 0x2e, 0x70, 0x79, 0x00
	.type		assertFile_2,@object
	.size		assertFile_2,(assertFile_1 - assertFile_2)
assertFile_2:
        /*00fc*/ 	.byte	0x69, 0x6e, 0x64, 0x75, 0x63, 0x74, 0x6f, 0x72, 0x5f, 0x63, 0x61, 0x63, 0x68, 0x65, 0x2f, 0x76
        /*010c*/ 	.byte	0x36, 0x2f, 0x63, 0x76, 0x36, 0x37, 0x32, 0x72, 0x74, 0x34, 0x65, 0x66, 0x71, 0x66, 0x6c, 0x66
        /*011c*/ 	.byte	0x65, 0x6e, 0x6b, 0x76, 0x78, 0x74, 0x6c, 0x6a, 0x74, 0x37, 0x37, 0x77, 0x74, 0x68, 0x6b, 0x62
        /*012c*/ 	.byte	0x67, 0x61, 0x69, 0x78, 0x78, 0x65, 0x72, 0x65, 0x77, 0x72, 0x7a, 0x35, 0x35, 0x65, 0x69, 0x34
        /*013c*/ 	.byte	0x67, 0x37, 0x36, 0x70, 0x72, 0x63, 0x2e, 0x70, 0x79, 0x00
	.type		assertFile_1,@object
	.size		assertFile_1,(assertFile_3 - assertFile_1)
assertFile_1:
        /*0146*/ 	.byte	0x69, 0x6e, 0x64, 0x75, 0x63, 0x74, 0x6f, 0x72, 0x5f, 0x63, 0x61, 0x63, 0x68, 0x65, 0x2f, 0x76
        /*0156*/ 	.byte	0x36, 0x2f, 0x63, 0x76, 0x36, 0x37, 0x32, 0x72, 0x74, 0x34, 0x65, 0x66, 0x71, 0x66, 0x6c, 0x66
        /*0166*/ 	.byte	0x65, 0x6e, 0x6b, 0x76, 0x78, 0x74, 0x6c, 0x6a, 0x74, 0x37, 0x37, 0x77, 0x74, 0x68, 0x6b, 0x62
        /*0176*/ 	.byte	0x67, 0x61, 0x69, 0x78, 0x78, 0x65, 0x72, 0x65, 0x77, 0x72, 0x7a, 0x35, 0x35, 0x65, 0x69, 0x34
        /*0186*/ 	.byte	0x67, 0x37, 0x36, 0x70, 0x72, 0x63, 0x2e, 0x70, 0x79, 0x00
	.type		assertFile_3,@object
	.size		assertFile_3,(.L_1 - assertFile_3)
assertFile_3:
        /*0190*/ 	.byte	0x69, 0x6e, 0x64, 0x75, 0x63, 0x74, 0x6f, 0x72, 0x5f, 0x63, 0x61, 0x63, 0x68, 0x65, 0x2f, 0x76
        /*01a0*/ 	.byte	0x36, 0x2f, 0x63, 0x76, 0x36, 0x37, 0x32, 0x72, 0x74, 0x34, 0x65, 0x66, 0x71, 0x66, 0x6c, 0x66
        /*01b0*/ 	.byte	0x65, 0x6e, 0x6b, 0x76, 0x78, 0x74, 0x6c, 0x6a, 0x74, 0x37, 0x37, 0x77, 0x74, 0x68, 0x6b, 0x62
        /*01c0*/ 	.byte	0x67, 0x61, 0x69, 0x78, 0x78, 0x65, 0x72, 0x65, 0x77, 0x72, 0x7a, 0x35, 0x35, 0x65, 0x69, 0x34
        /*01d0*/ 	.byte	0x67, 0x37, 0x36, 0x70, 0x72, 0x63, 0x2e, 0x70, 0x79, 0x00
.L_1:


//--------------------- .nv.constant0.triton_poi_fused_add_embedding_1 --------------------------
	.section	.nv.constant0.triton_poi_fused_add_embedding_1,"a",@progbits
	.sectionflags	@""
	.align	4
.nv.constant0.triton_poi_fused_add_embedding_1:
	.zero		580


//--------------------- SYMBOLS --------------------------

	.type		__assertfail,@function
